//
// Generated by NVIDIA NVVM Compiler
//
// Compiler Build ID: CL-36424714
// Cuda compilation tools, release 13.0, V13.0.88
// Based on NVVM 20.0.0
//

.version 9.0
.target sm_100
.address_size 64

	// .globl	vector_dot_kernel
.extern .shared .align 16 .b8 sdata[];

.visible .entry vector_dot_kernel(
	.param .u64 .ptr .align 1 vector_dot_kernel_param_0,
	.param .u64 .ptr .align 1 vector_dot_kernel_param_1,
	.param .u64 vector_dot_kernel_param_2,
	.param .u64 .ptr .align 1 vector_dot_kernel_param_3
)
{
	.reg .pred 	%p<7>;
	.reg .b32 	%r<15>;
	.reg .b64 	%rd<31>;

	ld.param.u64 	%rd10, [vector_dot_kernel_param_0];
	ld.param.u64 	%rd11, [vector_dot_kernel_param_1];
	ld.param.u64 	%rd12, [vector_dot_kernel_param_2];
	ld.param.u64 	%rd13, [vector_dot_kernel_param_3];
	mov.u32 	%r1, %tid.x;
	mov.u32 	%r2, %ctaid.x;
	mov.u32 	%r14, %ntid.x;
	mad.lo.s32 	%r7, %r2, %r14, %r1;
	cvt.u64.u32 	%rd29, %r7;
	setp.le.u64 	%p1, %rd12, %rd29;
	mov.b64 	%rd30, 0;
	@%p1 bra 	$L__BB0_3;
	mov.u32 	%r8, %nctaid.x;
	mul.lo.s32 	%r9, %r14, %r8;
	cvt.u64.u32 	%rd2, %r9;
	cvta.to.global.u64 	%rd3, %rd10;
	cvta.to.global.u64 	%rd4, %rd11;
	mov.b64 	%rd30, 0;
$L__BB0_2:
	shl.b64 	%rd16, %rd29, 3;
	add.s64 	%rd17, %rd3, %rd16;
	ld.global.nc.u64 	%rd18, [%rd17];
	add.s64 	%rd19, %rd4, %rd16;
	ld.global.nc.u64 	%rd20, [%rd19];
	mad.lo.s64 	%rd30, %rd20, %rd18, %rd30;
	add.s64 	%rd29, %rd29, %rd2;
	setp.lt.u64 	%p2, %rd29, %rd12;
	@%p2 bra 	$L__BB0_2;
$L__BB0_3:
	shl.b32 	%r10, %r1, 3;
	mov.u32 	%r11, sdata;
	add.s32 	%r4, %r11, %r10;
	st.shared.u64 	[%r4], %rd30;
	bar.sync 	0;
	setp.lt.u32 	%p3, %r14, 2;
	@%p3 bra 	$L__BB0_7;
$L__BB0_4:
	shr.u32 	%r6, %r14, 1;
	setp.ge.u32 	%p4, %r1, %r6;
	@%p4 bra 	$L__BB0_6;
	shl.b32 	%r12, %r6, 3;
	add.s32 	%r13, %r4, %r12;
	ld.shared.u64 	%rd21, [%r13];
	ld.shared.u64 	%rd22, [%r4];
	add.s64 	%rd23, %rd22, %rd21;
	st.shared.u64 	[%r4], %rd23;
$L__BB0_6:
	bar.sync 	0;
	setp.gt.u32 	%p5, %r14, 3;
	mov.u32 	%r14, %r6;
	@%p5 bra 	$L__BB0_4;
$L__BB0_7:
	setp.ne.s32 	%p6, %r1, 0;
	@%p6 bra 	$L__BB0_9;
	ld.shared.u64 	%rd24, [sdata];
	cvta.to.global.u64 	%rd25, %rd13;
	mul.wide.u32 	%rd26, %r2, 8;
	add.s64 	%rd27, %rd25, %rd26;
	st.global.u64 	[%rd27], %rd24;
$L__BB0_9:
	ret;

}
	// .globl	reduce_long_kernel
.visible .entry reduce_long_kernel(
	.param .u64 .ptr .align 1 reduce_long_kernel_param_0,
	.param .u32 reduce_long_kernel_param_1
)
{
	.reg .pred 	%p<6>;
	.reg .b32 	%r<14>;
	.reg .b64 	%rd<15>;

	ld.param.u64 	%rd5, [reduce_long_kernel_param_0];
	ld.param.u32 	%r8, [reduce_long_kernel_param_1];
	cvta.to.global.u64 	%rd1, %rd5;
	mov.u32 	%r1, %tid.x;
	mov.u32 	%r2, %ctaid.x;
	mov.u32 	%r13, %ntid.x;
	mad.lo.s32 	%r4, %r2, %r13, %r1;
	setp.ge.s32 	%p1, %r4, %r8;
	mov.b64 	%rd14, 0;
	@%p1 bra 	$L__BB1_2;
	mul.wide.s32 	%rd6, %r4, 8;
	add.s64 	%rd7, %rd1, %rd6;
	ld.global.u64 	%rd14, [%rd7];
$L__BB1_2:
	shl.b32 	%r9, %r1, 3;
	mov.u32 	%r10, sdata;
	add.s32 	%r5, %r10, %r9;
	st.shared.u64 	[%r5], %rd14;
	bar.sync 	0;
	setp.lt.u32 	%p2, %r13, 2;
	@%p2 bra 	$L__BB1_6;
$L__BB1_3:
	shr.u32 	%r7, %r13, 1;
	setp.ge.u32 	%p3, %r1, %r7;
	@%p3 bra 	$L__BB1_5;
	shl.b32 	%r11, %r7, 3;
	add.s32 	%r12, %r5, %r11;
	ld.shared.u64 	%rd8, [%r12];
	ld.shared.u64 	%rd9, [%r5];
	add.s64 	%rd10, %rd9, %rd8;
	st.shared.u64 	[%r5], %rd10;
$L__BB1_5:
	bar.sync 	0;
	setp.gt.u32 	%p4, %r13, 3;
	mov.u32 	%r13, %r7;
	@%p4 bra 	$L__BB1_3;
$L__BB1_6:
	setp.ne.s32 	%p5, %r1, 0;
	@%p5 bra 	$L__BB1_8;
	ld.shared.u64 	%rd11, [sdata];
	mul.wide.u32 	%rd12, %r2, 8;
	add.s64 	%rd13, %rd1, %rd12;
	st.global.u64 	[%rd13], %rd11;
$L__BB1_8:
	ret;

}


// ===== COMPILED SASS (sm_100) =====

	.target	sm_100

	.elftype	@"ET_EXEC"


//--------------------- .note.nv.tkinfo           --------------------------
	.section	.note.nv.tkinfo,"",@"SHT_NOTE"
	.sectionflags	@"SHF_NOTE_NV_TKINFO"
	.tkinfo
        /*0018*/ 	.word	0x00000002
        /*0030*/ 	.string	""
        /*0030*/ 	.string	"ptxas"
        /*0030*/ 	.string	"Cuda compilation tools, release 13.0, V13.0.88"
        /*0030*/ 	.string	"Build cuda_13.0.r13.0/compiler.36424714_0"
        /*0030*/ 	.string	"-arch sm_100 -m 64 "



//--------------------- .note.nv.cuinfo           --------------------------
	.section	.note.nv.cuinfo,"",@"SHT_NOTE"
	.sectionflags	@"SHF_NOTE_NV_CUINFO"
        /*0018*/ 	.short	0x0002
        /*001a*/ 	.short	0x0064
        /*001c*/ 	.short	0x0082
	.zero		2


//--------------------- .nv.info                  --------------------------
	.section	.nv.info,"",@"SHT_CUDA_INFO"
	.align	4


	//----- nvinfo : EIATTR_REGCOUNT
	.align		4
        /*0000*/ 	.byte	0x04, 0x2f
        /*0002*/ 	.short	(.L_1 - .L_0)
	.align		4
.L_0:
        /*0004*/ 	.word	index@(vector_dot_kernel)
        /*0008*/ 	.word	0x00000012


	//----- nvinfo : EIATTR_FRAME_SIZE
	.align		4
.L_1:
        /*000c*/ 	.byte	0x04, 0x11
        /*000e*/ 	.short	(.L_3 - .L_2)
	.align		4
.L_2:
        /*0010*/ 	.word	index@(vector_dot_kernel)
        /*0014*/ 	.word	0x00000000


	//----- nvinfo : EIATTR_REGCOUNT
	.align		4
.L_3:
        /*0018*/ 	.byte	0x04, 0x2f
        /*001a*/ 	.short	(.L_5 - .L_4)
	.align		4
.L_4:
        /*001c*/ 	.word	index@(reduce_long_kernel)
        /*0020*/ 	.word	0x0000000d


	//----- nvinfo : EIATTR_FRAME_SIZE
	.align		4
.L_5:
        /*0024*/ 	.byte	0x04, 0x11
        /*0026*/ 	.short	(.L_7 - .L_6)
	.align		4
.L_6:
        /*0028*/ 	.word	index@(reduce_long_kernel)
        /*002c*/ 	.word	0x00000000


	//----- nvinfo : EIATTR_MIN_STACK_SIZE
	.align		4
.L_7:
        /*0030*/ 	.byte	0x04, 0x12
        /*0032*/ 	.short	(.L_9 - .L_8)
	.align		4
.L_8:
        /*0034*/ 	.word	index@(reduce_long_kernel)
        /*0038*/ 	.word	0x00000000


	//----- nvinfo : EIATTR_MIN_STACK_SIZE
	.align		4
.L_9:
        /*003c*/ 	.byte	0x04, 0x12
        /*003e*/ 	.short	(.L_11 - .L_10)
	.align		4
.L_10:
        /*0040*/ 	.word	index@(vector_dot_kernel)
        /*0044*/ 	.word	0x00000000
.L_11:


//--------------------- .nv.compat                --------------------------
	.section	.nv.compat,"",@"SHT_CUDA_COMPAT_INFO"
	.align	4
        /*0000*/ 	.byte	0x02, 0x09, 0x00, 0x00, 0x02, 0x02, 0x01, 0x00, 0x02, 0x05, 0x05, 0x00, 0x03, 0x07, 0x01, 0x01
        /*0010*/ 	.byte	0x02, 0x03, 0x00, 0x00, 0x02, 0x06, 0x01, 0x00, 0x04, 0x0b, 0x08, 0x00, 0x09, 0x00, 0x00, 0x00
        /*0020*/ 	.byte	0x00, 0x00, 0x00, 0x00


//--------------------- .nv.info.reduce_long_kernel --------------------------
	.section	.nv.info.reduce_long_kernel,"",@"SHT_CUDA_INFO"
	.sectionflags	@""
	.align	4


	//----- nvinfo : EIATTR_CUDA_API_VERSION
	.align		4
        /*0000*/ 	.byte	0x04, 0x37
        /*0002*/ 	.short	(.L_13 - .L_12)
.L_12:
        /*0004*/ 	.word	0x00000082


	//----- nvinfo : EIATTR_KPARAM_INFO
	.align		4
.L_13:
        /*0008*/ 	.byte	0x04, 0x17
        /*000a*/ 	.short	(.L_15 - .L_14)
.L_14:
        /*000c*/ 	.word	0x00000000
        /*0010*/ 	.short	0x0001
        /*0012*/ 	.short	0x0008
        /*0014*/ 	.byte	0x00, 0xf0, 0x11, 0x00


	//----- nvinfo : EIATTR_KPARAM_INFO
	.align		4
.L_15:
        /*0018*/ 	.byte	0x04, 0x17
        /*001a*/ 	.short	(.L_17 - .L_16)
.L_16:
        /*001c*/ 	.word	0x00000000
        /*0020*/ 	.short	0x0000
        /*0022*/ 	.short	0x0000
        /*0024*/ 	.byte	0x00, 0xf5, 0x21, 0x00


	//----- nvinfo : EIATTR_SPARSE_MMA_MASK
	.align		4
.L_17:
        /*0028*/ 	.byte	0x03, 0x50
        /*002a*/ 	.short	0x0000


	//----- nvinfo : EIATTR_MAXREG_COUNT
	.align		4
        /*002c*/ 	.byte	0x03, 0x1b
        /*002e*/ 	.short	0x00ff


	//----- nvinfo : EIATTR_NUM_BARRIERS
	.align		4
        /*0030*/ 	.byte	0x02, 0x4c
        /*0032*/ 	.byte	0x01
	.zero		1


	//----- nvinfo : EIATTR_MERCURY_ISA_VERSION
	.align		4
        /*0034*/ 	.byte	0x03, 0x5f
        /*0036*/ 	.short	0x0101


	//----- nvinfo : EIATTR_VRC_CTA_INIT_COUNT
	.align		4
        /*0038*/ 	.byte	0x02, 0x4a
	.zero		1
	.zero		1


	//----- nvinfo : EIATTR_EXIT_INSTR_OFFSETS
	.align		4
        /*003c*/ 	.byte	0x04, 0x1c
        /*003e*/ 	.short	(.L_19 - .L_18)


	//   ....[0]....
.L_18:
        /*0040*/ 	.word	0x00000220


	//   ....[1]....
        /*0044*/ 	.word	0x000002a0


	//----- nvinfo : EIATTR_CBANK_PARAM_SIZE
	.align		4
.L_19:
        /*0048*/ 	.byte	0x03, 0x19
        /*004a*/ 	.short	0x000c


	//----- nvinfo : EIATTR_PARAM_CBANK
	.align		4
        /*004c*/ 	.byte	0x04, 0x0a
        /*004e*/ 	.short	(.L_21 - .L_20)
	.align		4
.L_20:
        /*0050*/ 	.word	index@(.nv.constant0.reduce_long_kernel)
        /*0054*/ 	.short	0x0380
        /*0056*/ 	.short	0x000c


	//----- nvinfo : EIATTR_SW_WAR
	.align		4
.L_21:
        /*0058*/ 	.byte	0x04, 0x36
        /*005a*/ 	.short	(.L_23 - .L_22)
.L_22:
        /*005c*/ 	.word	0x00000008
.L_23:


//--------------------- .nv.info.vector_dot_kernel --------------------------
	.section	.nv.info.vector_dot_kernel,"",@"SHT_CUDA_INFO"
	.sectionflags	@""
	.align	4


	//----- nvinfo : EIATTR_CUDA_API_VERSION
	.align		4
        /*0000*/ 	.byte	0x04, 0x37
        /*0002*/ 	.short	(.L_25 - .L_24)
.L_24:
        /*0004*/ 	.word	0x00000082


	//----- nvinfo : EIATTR_KPARAM_INFO
	.align		4
.L_25:
        /*0008*/ 	.byte	0x04, 0x17
        /*000a*/ 	.short	(.L_27 - .L_26)
.L_26:
        /*000c*/ 	.word	0x00000000
        /*0010*/ 	.short	0x0003
        /*0012*/ 	.short	0x0018
        /*0014*/ 	.byte	0x00, 0xf5, 0x21, 0x00


	//----- nvinfo : EIATTR_KPARAM_INFO
	.align		4
.L_27:
        /*0018*/ 	.byte	0x04, 0x17
        /*001a*/ 	.short	(.L_29 - .L_28)
.L_28:
        /*001c*/ 	.word	0x00000000
        /*0020*/ 	.short	0x0002
        /*0022*/ 	.short	0x0010
        /*0024*/ 	.byte	0x00, 0xf0, 0x21, 0x00


	//----- nvinfo : EIATTR_KPARAM_INFO
	.align		4
.L_29:
        /*0028*/ 	.byte	0x04, 0x17
        /*002a*/ 	.short	(.L_31 - .L_30)
.L_30:
        /*002c*/ 	.word	0x00000000
        /*0030*/ 	.short	0x0001
        /*0032*/ 	.short	0x0008
        /*0034*/ 	.byte	0x00, 0xf5, 0x21, 0x00


	//----- nvinfo : EIATTR_KPARAM_INFO
	.align		4
.L_31:
        /*0038*/ 	.byte	0x04, 0x17
        /*003a*/ 	.short	(.L_33 - .L_32)
.L_32:
        /*003c*/ 	.word	0x00000000
        /*0040*/ 	.short	0x0000
        /*0042*/ 	.short	0x0000
        /*0044*/ 	.byte	0x00, 0xf5, 0x21, 0x00


	//----- nvinfo : EIATTR_SPARSE_MMA_MASK
	.align		4
.L_33:
        /*0048*/ 	.byte	0x03, 0x50
        /*004a*/ 	.short	0x0000


	//----- nvinfo : EIATTR_MAXREG_COUNT
	.align		4
        /*004c*/ 	.byte	0x03, 0x1b
        /*004e*/ 	.short	0x00ff


	//----- nvinfo : EIATTR_NUM_BARRIERS
	.align		4
        /*0050*/ 	.byte	0x02, 0x4c
        /*0052*/ 	.byte	0x01
	.zero		1


	//----- nvinfo : EIATTR_MERCURY_ISA_VERSION
	.align		4
        /*0054*/ 	.byte	0x03, 0x5f
        /*0056*/ 	.short	0x0101


	//----- nvinfo : EIATTR_VRC_CTA_INIT_COUNT
	.align		4
        /*0058*/ 	.byte	0x02, 0x4a
	.zero		1
	.zero		1


	//----- nvinfo : EIATTR_EXIT_INSTR_OFFSETS
	.align		4
        /*005c*/ 	.byte	0x04, 0x1c
        /*005e*/ 	.short	(.L_35 - .L_34)


	//   ....[0]....
.L_34:
        /*0060*/ 	.word	0x000003f0


	//   ....[1]....
        /*0064*/ 	.word	0x00000470


	//----- nvinfo : EIATTR_CRS_STACK_SIZE
	.align		4
.L_35:
        /*0068*/ 	.byte	0x04, 0x1e
        /*006a*/ 	.short	(.L_37 - .L_36)
.L_36:
        /*006c*/ 	.word	0x00000000


	//----- nvinfo : EIATTR_CBANK_PARAM_SIZE
	.align		4
.L_37:
        /*0070*/ 	.byte	0x03, 0x19
        /*0072*/ 	.short	0x0020


	//----- nvinfo : EIATTR_PARAM_CBANK
	.align		4
        /*0074*/ 	.byte	0x04, 0x0a
        /*0076*/ 	.short	(.L_39 - .L_38)
	.align		4
.L_38:
        /*0078*/ 	.word	index@(.nv.constant0.vector_dot_kernel)
        /*007c*/ 	.short	0x0380
        /*007e*/ 	.short	0x0020


	//----- nvinfo : EIATTR_SW_WAR
	.align		4
.L_39:
        /*0080*/ 	.byte	0x04, 0x36
        /*0082*/ 	.short	(.L_41 - .L_40)
.L_40:
        /*0084*/ 	.word	0x00000008
.L_41:


//--------------------- .nv.callgraph             --------------------------
	.section	.nv.callgraph,"",@"SHT_CUDA_CALLGRAPH"
	.align	4
	.sectionentsize	8
	.align		4
        /*0000*/ 	.word	0x00000000
	.align		4
        /*0004*/ 	.word	0xffffffff
	.align		4
        /*0008*/ 	.word	0x00000000
	.align		4
        /*000c*/ 	.word	0xfffffffe
	.align		4
        /*0010*/ 	.word	0x00000000
	.align		4
        /*0014*/ 	.word	0xfffffffd
	.align		4
        /*0018*/ 	.word	0x00000000
	.align		4
        /*001c*/ 	.word	0xfffffffc


//--------------------- .text.reduce_long_kernel  --------------------------
	.section	.text.reduce_long_kernel,"ax",@progbits
	.align	128
        .global         reduce_long_kernel
        .type           reduce_long_kernel,@function
        .size           reduce_long_kernel,(.L_x_9 - reduce_long_kernel)
        .other          reduce_long_kernel,@"STO_CUDA_ENTRY STV_DEFAULT"
reduce_long_kernel:
.text.reduce_long_kernel:
[----:B------:R-:W-:Y:S01]  /*0000*/  LDC R1, c[0x0][0x37c] ;  /* 0x0000df00ff017b82 */ /* 0x000fe20000000800 */
[----:B------:R-:W0:Y:S01]  /*0010*/  S2R R8, SR_TID.X ;  /* 0x0000000000087919 */ /* 0x000e220000002100 */
[----:B------:R-:W0:Y:S01]  /*0020*/  LDCU UR8, c[0x0][0x360] ;  /* 0x00006c00ff0877ac */ /* 0x000e220008000800 */
[----:B------:R-:W-:Y:S01]  /*0030*/  CS2R R2, SRZ ;  /* 0x0000000000027805 */ /* 0x000fe2000001ff00 */
[----:B------:R-:W0:Y:S01]  /*0040*/  S2R R9, SR_CTAID.X ;  /* 0x0000000000097919 */ /* 0x000e220000002500 */
[----:B------:R-:W1:Y:S01]  /*0050*/  LDCU UR4, c[0x0][0x388] ;  /* 0x00007100ff0477ac */ /* 0x000e620008000800 */
[----:B------:R-:W2:Y:S01]  /*0060*/  LDCU.64 UR6, c[0x0][0x358] ;  /* 0x00006b00ff0677ac */ /* 0x000ea20008000a00 */
[----:B0-----:R-:W-:-:S05]  /*0070*/  IMAD R7, R9, UR8, R8 ;  /* 0x0000000809077c24 */ /* 0x001fca000f8e0208 */
[----:B-1----:R-:W-:-:S13]  /*0080*/  ISETP.GE.AND P0, PT, R7, UR4, PT ;  /* 0x0000000407007c0c */ /* 0x002fda000bf06270 */
[----:B------:R-:W0:Y:S02]  /*0090*/  @!P0 LDC.64 R4, c[0x0][0x380] ;  /* 0x0000e000ff048b82 */ /* 0x000e240000000a00 */
[----:B0-----:R-:W-:-:S05]  /*00a0*/  @!P0 IMAD.WIDE R4, R7, 0x8, R4 ;  /* 0x0000000807048825 */ /* 0x001fca00078e0204 */
[----:B--2---:R-:W2:Y:S01]  /*00b0*/  @!P0 LDG.E.64 R2, desc[UR6][R4.64] ;  /* 0x0000000604028981 */ /* 0x004ea2000c1e1b00 */
[----:B------:R-:W0:Y:S01]  /*00c0*/  S2UR UR5, SR_CgaCtaId ;  /* 0x00000000000579c3 */ /* 0x000e220000008800 */
[----:B------:R-:W-:Y:S01]  /*00d0*/  IMAD.U32 R0, RZ, RZ, UR8 ;  /* 0x00000008ff007e24 */ /* 0x000fe2000f8e00ff */
[----:B------:R-:W-:Y:S01]  /*00e0*/  UMOV UR4, 0x400 ;  /* 0x0000040000047882 */ /* 0x000fe20000000000 */
[----:B------:R-:W-:-:S03]  /*00f0*/  ISETP.NE.AND P0, PT, R8, RZ, PT ;  /* 0x000000ff0800720c */ /* 0x000fc60003f05270 */
[----:B------:R-:W-:Y:S01]  /*0100*/  ISETP.GE.U32.AND P1, PT, R0, 0x2, PT ;  /* 0x000000020000780c */ /* 0x000fe20003f26070 */
[----:B0-----:R-:W-:-:S06]  /*0110*/  ULEA UR4, UR5, UR4, 0x18 ;  /* 0x0000000405047291 */ /* 0x001fcc000f8ec0ff */
[----:B------:R-:W-:-:S05]  /*0120*/  LEA R7, R8, UR4, 0x3 ;  /* 0x0000000408077c11 */ /* 0x000fca000f8e18ff */
[----:B--2---:R0:W-:Y:S01]  /*0130*/  STS.64 [R7], R2 ;  /* 0x0000000207007388 */ /* 0x0041e20000000a00 */
[----:B------:R-:W-:Y:S06]  /*0140*/  BAR.SYNC.DEFER_BLOCKING 0x0 ;  /* 0x0000000000007b1d */ /* 0x000fec0000010000 */
[----:B------:R-:W-:Y:S05]  /*0150*/  @!P1 BRA `(.L_x_0) ;  /* 0x0000000000309947 */ /* 0x000fea0003800000 */
.L_x_1:
[----:B------:R-:W-:-:S04]  /*0160*/  SHF.R.U32.HI R10, RZ, 0x1, R0 ;  /* 0x00000001ff0a7819 */ /* 0x000fc80000011600 */
[----:B------:R-:W-:-:S13]  /*0170*/  ISETP.GE.U32.AND P1, PT, R8, R10, PT ;  /* 0x0000000a0800720c */ /* 0x000fda0003f26070 */
[----:B------:R-:W-:Y:S01]  /*0180*/  @!P1 IMAD R6, R10, 0x8, R7 ;  /* 0x000000080a069824 */ /* 0x000fe200078e0207 */
[----:B------:R-:W-:Y:S04]  /*0190*/  @!P1 LDS.64 R4, [R7] ;  /* 0x0000000007049984 */ /* 0x000fe80000000a00 */
[----:B0-----:R-:W0:Y:S02]  /*01a0*/  @!P1 LDS.64 R2, [R6] ;  /* 0x0000000006029984 */ /* 0x001e240000000a00 */
[----:B0-----:R-:W-:-:S05]  /*01b0*/  @!P1 IADD3 R2, P2, PT, R2, R4, RZ ;  /* 0x0000000402029210 */ /* 0x001fca0007f5e0ff */
[----:B------:R-:W-:-:S05]  /*01c0*/  @!P1 IMAD.X R3, R3, 0x1, R5, P2 ;  /* 0x0000000103039824 */ /* 0x000fca00010e0605 */
[----:B------:R1:W-:Y:S01]  /*01d0*/  @!P1 STS.64 [R7], R2 ;  /* 0x0000000207009388 */ /* 0x0003e20000000a00 */
[----:B------:R-:W-:Y:S01]  /*01e0*/  BAR.SYNC.DEFER_BLOCKING 0x0 ;  /* 0x0000000000007b1d */ /* 0x000fe20000010000 */
[----:B------:R-:W-:Y:S01]  /*01f0*/  ISETP.GT.U32.AND P1, PT, R0, 0x3, PT ;  /* 0x000000030000780c */ /* 0x000fe20003f24070 */
[----:B------:R-:W-:-:S12]  /*0200*/  IMAD.MOV.U32 R0, RZ, RZ, R10 ;  /* 0x000000ffff007224 */ /* 0x000fd800078e000a */
[----:B-1----:R-:W-:Y:S05]  /*0210*/  @P1 BRA `(.L_x_1) ;  /* 0xfffffffc00d01947 */ /* 0x002fea000383ffff */
.L_x_0:
[----:B------:R-:W-:Y:S05]  /*0220*/  @P0 EXIT ;  /* 0x000000000000094d */ /* 0x000fea0003800000 */
[----:B------:R-:W1:Y:S01]  /*0230*/  S2UR UR5, SR_CgaCtaId ;  /* 0x00000000000579c3 */ /* 0x000e620000008800 */
[----:B------:R-:W-:-:S07]  /*0240*/  UMOV UR4, 0x400 ;  /* 0x0000040000047882 */ /* 0x000fce0000000000 */
[----:B------:R-:W2:Y:S01]  /*0250*/  LDC.64 R4, c[0x0][0x380] ;  /* 0x0000e000ff047b82 */ /* 0x000ea20000000a00 */
[----:B-1----:R-:W-:Y:S01]  /*0260*/  ULEA UR4, UR5, UR4, 0x18 ;  /* 0x0000000405047291 */ /* 0x002fe2000f8ec0ff */
[----:B--2---:R-:W-:-:S08]  /*0270*/  IMAD.WIDE.U32 R4, R9, 0x8, R4 ;  /* 0x0000000809047825 */ /* 0x004fd000078e0004 */
[----:B0-----:R-:W0:Y:S04]  /*0280*/  LDS.64 R2, [UR4] ;  /* 0x00000004ff027984 */ /* 0x001e280008000a00 */
[----:B0-----:R-:W-:Y:S01]  /*0290*/  STG.E.64 desc[UR6][R4.64], R2 ;  /* 0x0000000204007986 */ /* 0x001fe2000c101b06 */
[----:B------:R-:W-:Y:S05]  /*02a0*/  EXIT ;  /* 0x000000000000794d */ /* 0x000fea0003800000 */
.L_x_2:
[----:B------:R-:W-:-:S00]  /*02b0*/  BRA `(.L_x_2) ;  /* 0xfffffffc00fc7947 */ /* 0x000fc0000383ffff */
[----:B------:R-:W-:-:S00]  /*02c0*/  NOP ;  /* 0x0000000000007918 */ /* 0x000fc00000000000 */
        /* <DEDUP_REMOVED lines=11> */
.L_x_9:


//--------------------- .text.vector_dot_kernel   --------------------------
	.section	.text.vector_dot_kernel,"ax",@progbits
	.align	128
        .global         vector_dot_kernel
        .type           vector_dot_kernel,@function
        .size           vector_dot_kernel,(.L_x_10 - vector_dot_kernel)
        .other          vector_dot_kernel,@"STO_CUDA_ENTRY STV_DEFAULT"
vector_dot_kernel:
.text.vector_dot_kernel:
[----:B------:R-:W-:Y:S01]  /*0000*/  LDC R1, c[0x0][0x37c] ;  /* 0x0000df00ff017b82 */ /* 0x000fe20000000800 */
[----:B------:R-:W0:Y:S01]  /*0010*/  S2R R3, SR_TID.X ;  /* 0x0000000000037919 */ /* 0x000e220000002100 */
[----:B------:R-:W1:Y:S01]  /*0020*/  LDCU UR4, c[0x0][0x360] ;  /* 0x00006c00ff0477ac */ /* 0x000e620008000800 */
[----:B------:R-:W-:Y:S01]  /*0030*/  BSSY.RECONVERGENT B0, `(.L_x_3) ;  /* 0x0000024000007945 */ /* 0x000fe20003800200 */
[----:B------:R-:W-:Y:S01]  /*0040*/  IMAD.MOV.U32 R8, RZ, RZ, RZ ;  /* 0x000000ffff087224 */ /* 0x000fe200078e00ff */
[----:B------:R-:W0:Y:S01]  /*0050*/  S2R R0, SR_CTAID.X ;  /* 0x0000000000007919 */ /* 0x000e220000002500 */
[----:B------:R-:W2:Y:S01]  /*0060*/  LDCU.64 UR8, c[0x0][0x390] ;  /* 0x00007200ff0877ac */ /* 0x000ea20008000a00 */
[----:B------:R-:W-:Y:S01]  /*0070*/  IMAD.MOV.U32 R11, RZ, RZ, RZ ;  /* 0x000000ffff0b7224 */ /* 0x000fe200078e00ff */
[----:B------:R-:W3:Y:S01]  /*0080*/  LDCU.64 UR6, c[0x0][0x358] ;  /* 0x00006b00ff0677ac */ /* 0x000ee20008000a00 */
[----:B------:R-:W4:Y:S01]  /*0090*/  LDCU.128 UR12, c[0x0][0x380] ;  /* 0x00007000ff0c77ac */ /* 0x000f220008000c00 */
[----:B-1----:R-:W-:-:S02]  /*00a0*/  IMAD.U32 R2, RZ, RZ, UR4 ;  /* 0x00000004ff027e24 */ /* 0x002fc4000f8e00ff */
[----:B0-----:R-:W-:-:S05]  /*00b0*/  IMAD R4, R0, UR4, R3 ;  /* 0x0000000400047c24 */ /* 0x001fca000f8e0203 */
[----:B--2---:R-:W-:-:S04]  /*00c0*/  ISETP.GE.U32.AND P0, PT, R4, UR8, PT ;  /* 0x0000000804007c0c */ /* 0x004fc8000bf06070 */
[----:B------:R-:W-:-:S13]  /*00d0*/  ISETP.GE.U32.AND.EX P0, PT, RZ, UR9, PT, P0 ;  /* 0x00000009ff007c0c */ /* 0x000fda000bf06100 */
[----:B---34-:R-:W-:Y:S05]  /*00e0*/  @P0 BRA `(.L_x_4) ;  /* 0x0000000000600947 */ /* 0x018fea0003800000 */
[----:B------:R-:W0:Y:S01]  /*00f0*/  LDCU UR4, c[0x0][0x370] ;  /* 0x00006e00ff0477ac */ /* 0x000e220008000800 */
[----:B------:R-:W-:Y:S02]  /*0100*/  HFMA2 R13, -RZ, RZ, 0, 0 ;  /* 0x00000000ff0d7431 */ /* 0x000fe400000001ff */
[----:B------:R-:W-:Y:S02]  /*0110*/  IMAD.MOV.U32 R10, RZ, RZ, R4 ;  /* 0x000000ffff0a7224 */ /* 0x000fe400078e0004 */
[----:B------:R-:W-:Y:S02]  /*0120*/  IMAD.MOV.U32 R8, RZ, RZ, RZ ;  /* 0x000000ffff087224 */ /* 0x000fe400078e00ff */
[----:B------:R-:W-:Y:S02]  /*0130*/  IMAD.MOV.U32 R11, RZ, RZ, RZ ;  /* 0x000000ffff0b7224 */ /* 0x000fe400078e00ff */
[----:B0-----:R-:W-:-:S07]  /*0140*/  IMAD R15, R2, UR4, RZ ;  /* 0x00000004020f7c24 */ /* 0x001fce000f8e02ff */
.L_x_5:
[C---:B------:R-:W-:Y:S01]  /*0150*/  IMAD.SHL.U32 R6, R10.reuse, 0x8, RZ ;  /* 0x000000080a067824 */ /* 0x040fe200078e00ff */
[----:B------:R-:W-:-:S04]  /*0160*/  SHF.L.U64.HI R7, R10, 0x3, R13 ;  /* 0x000000030a077819 */ /* 0x000fc8000001020d */
[C---:B------:R-:W-:Y:S02]  /*0170*/  IADD3 R4, P0, PT, R6.reuse, UR12, RZ ;  /* 0x0000000c06047c10 */ /* 0x040fe4000ff1e0ff */
[----:B------:R-:W-:Y:S02]  /*0180*/  IADD3 R6, P1, PT, R6, UR14, RZ ;  /* 0x0000000e06067c10 */ /* 0x000fe4000ff3e0ff */
[C---:B------:R-:W-:Y:S02]  /*0190*/  IADD3.X R5, PT, PT, R7.reuse, UR13, RZ, P0, !PT ;  /* 0x0000000d07057c10 */ /* 0x040fe400087fe4ff */
[----:B------:R-:W-:-:S04]  /*01a0*/  IADD3.X R7, PT, PT, R7, UR15, RZ, P1, !PT ;  /* 0x0000000f07077c10 */ /* 0x000fc80008ffe4ff */
[----:B------:R-:W2:Y:S04]  /*01b0*/  LDG.E.64.CONSTANT R4, desc[UR6][R4.64] ;  /* 0x0000000604047981 */ /* 0x000ea8000c1e9b00 */
[----:B------:R-:W2:Y:S01]  /*01c0*/  LDG.E.64.CONSTANT R6, desc[UR6][R6.64] ;  /* 0x0000000606067981 */ /* 0x000ea2000c1e9b00 */
[----:B------:R-:W-:Y:S02]  /*01d0*/  IADD3 R10, P0, PT, R15, R10, RZ ;  /* 0x0000000a0f0a7210 */ /* 0x000fe40007f1e0ff */
[----:B------:R-:W-:-:S03]  /*01e0*/  MOV R9, R11 ;  /* 0x0000000b00097202 */ /* 0x000fc60000000f00 */
[----:B------:R-:W-:Y:S01]  /*01f0*/  IMAD.X R13, RZ, RZ, R13, P0 ;  /* 0x000000ffff0d7224 */ /* 0x000fe200000e060d */
[----:B------:R-:W-:-:S04]  /*0200*/  ISETP.GE.U32.AND P0, PT, R10, UR8, PT ;  /* 0x000000080a007c0c */ /* 0x000fc8000bf06070 */
[----:B------:R-:W-:Y:S01]  /*0210*/  ISETP.GE.U32.AND.EX P0, PT, R13, UR9, PT, P0 ;  /* 0x000000090d007c0c */ /* 0x000fe2000bf06100 */
[----:B--2---:R-:W-:Y:S02]  /*0220*/  IMAD R11, R7, R4, RZ ;  /* 0x00000004070b7224 */ /* 0x004fe400078e02ff */
[----:B------:R-:W-:-:S04]  /*0230*/  IMAD.WIDE.U32 R8, R4, R6, R8 ;  /* 0x0000000604087225 */ /* 0x000fc800078e0008 */
[----:B------:R-:W-:-:S04]  /*0240*/  IMAD R11, R5, R6, R11 ;  /* 0x00000006050b7224 */ /* 0x000fc800078e020b */
[----:B------:R-:W-:Y:S02]  /*0250*/  IMAD.IADD R11, R9, 0x1, R11 ;  /* 0x00000001090b7824 */ /* 0x000fe400078e020b */
[----:B------:R-:W-:Y:S05]  /*0260*/  @!P0 BRA `(.L_x_5) ;  /* 0xfffffffc00b88947 */ /* 0x000fea000383ffff */
.L_x_4:
[----:B------:R-:W-:Y:S05]  /*0270*/  BSYNC.RECONVERGENT B0 ;  /* 0x0000000000007941 */ /* 0x000fea0003800200 */
.L_x_3:
[----:B------:R-:W0:Y:S01]  /*0280*/  S2UR UR5, SR_CgaCtaId ;  /* 0x00000000000579c3 */ /* 0x000e220000008800 */
[----:B------:R-:W-:Y:S01]  /*0290*/  UMOV UR4, 0x400 ;  /* 0x0000040000047882 */ /* 0x000fe20000000000 */
[----:B------:R-:W-:Y:S01]  /*02a0*/  ISETP.GE.U32.AND P1, PT, R2, 0x2, PT ;  /* 0x000000020200780c */ /* 0x000fe20003f26070 */
[----:B------:R-:W-:Y:S01]  /*02b0*/  IMAD.MOV.U32 R5, RZ, RZ, R11 ;  /* 0x000000ffff057224 */ /* 0x000fe200078e000b */
[----:B------:R-:W-:Y:S02]  /*02c0*/  MOV R4, R8 ;  /* 0x0000000800047202 */ /* 0x000fe40000000f00 */
[----:B------:R-:W-:Y:S01]  /*02d0*/  ISETP.NE.AND P0, PT, R3, RZ, PT ;  /* 0x000000ff0300720c */ /* 0x000fe20003f05270 */
[----:B0-----:R-:W-:-:S06]  /*02e0*/  ULEA UR4, UR5, UR4, 0x18 ;  /* 0x0000000405047291 */ /* 0x001fcc000f8ec0ff */
[----:B------:R-:W-:-:S05]  /*02f0*/  LEA R9, R3, UR4, 0x3 ;  /* 0x0000000403097c11 */ /* 0x000fca000f8e18ff */
[----:B------:R0:W-:Y:S01]  /*0300*/  STS.64 [R9], R4 ;  /* 0x0000000409007388 */ /* 0x0001e20000000a00 */
[----:B------:R-:W-:Y:S06]  /*0310*/  BAR.SYNC.DEFER_BLOCKING 0x0 ;  /* 0x0000000000007b1d */ /* 0x000fec0000010000 */
[----:B------:R-:W-:Y:S05]  /*0320*/  @!P1 BRA `(.L_x_6) ;  /* 0x0000000000309947 */ /* 0x000fea0003800000 */
.L_x_7:
[----:B------:R-:W-:-:S04]  /*0330*/  SHF.R.U32.HI R10, RZ, 0x1, R2 ;  /* 0x00000001ff0a7819 */ /* 0x000fc80000011602 */
[----:B------:R-:W-:-:S13]  /*0340*/  ISETP.GE.U32.AND P1, PT, R3, R10, PT ;  /* 0x0000000a0300720c */ /* 0x000fda0003f26070 */
[----:B------:R-:W-:Y:S01]  /*0350*/  @!P1 IMAD R8, R10, 0x8, R9 ;  /* 0x000000080a089824 */ /* 0x000fe200078e0209 */
[----:B------:R-:W-:Y:S04]  /*0360*/  @!P1 LDS.64 R6, [R9] ;  /* 0x0000000009069984 */ /* 0x000fe80000000a00 */
[----:B0-----:R-:W0:Y:S02]  /*0370*/  @!P1 LDS.64 R4, [R8] ;  /* 0x0000000008049984 */ /* 0x001e240000000a00 */
[----:B0-----:R-:W-:-:S04]  /*0380*/  @!P1 IADD3 R4, P2, PT, R4, R6, RZ ;  /* 0x0000000604049210 */ /* 0x001fc80007f5e0ff */
[----:B------:R-:W-:-:S05]  /*0390*/  @!P1 IADD3.X R5, PT, PT, R5, R7, RZ, P2, !PT ;  /* 0x0000000705059210 */ /* 0x000fca00017fe4ff */
[----:B------:R1:W-:Y:S01]  /*03a0*/  @!P1 STS.64 [R9], R4 ;  /* 0x0000000409009388 */ /* 0x0003e20000000a00 */
[----:B------:R-:W-:Y:S01]  /*03b0*/  BAR.SYNC.DEFER_BLOCKING 0x0 ;  /* 0x0000000000007b1d */ /* 0x000fe20000010000 */
[----:B------:R-:W-:Y:S01]  /*03c0*/  ISETP.GT.U32.AND P1, PT, R2, 0x3, PT ;  /* 0x000000030200780c */ /* 0x000fe20003f24070 */
[----:B------:R-:W-:-:S12]  /*03d0*/  IMAD.MOV.U32 R2, RZ, RZ, R10 ;  /* 0x000000ffff027224 */ /* 0x000fd800078e000a */
[----:B-1----:R-:W-:Y:S05]  /*03e0*/  @P1 BRA `(.L_x_7) ;  /* 0xfffffffc00d01947 */ /* 0x002fea000383ffff */
.L_x_6:
[----:B------:R-:W-:Y:S05]  /*03f0*/  @P0 EXIT ;  /* 0x000000000000094d */ /* 0x000fea0003800000 */
[----:B------:R-:W1:Y:S01]  /*0400*/  S2UR UR5, SR_CgaCtaId ;  /* 0x00000000000579c3 */ /* 0x000e620000008800 */
[----:B------:R-:W-:-:S07]  /*0410*/  UMOV UR4, 0x400 ;  /* 0x0000040000047882 */ /* 0x000fce0000000000 */
[----:B0-----:R-:W0:Y:S01]  /*0420*/  LDC.64 R4, c[0x0][0x398] ;  /* 0x0000e600ff047b82 */ /* 0x001e220000000a00 */
[----:B-1----:R-:W-:Y:S01]  /*0430*/  ULEA UR4, UR5, UR4, 0x18 ;  /* 0x0000000405047291 */ /* 0x002fe2000f8ec0ff */
[----:B0-----:R-:W-:-:S08]  /*0440*/  IMAD.WIDE.U32 R4, R0, 0x8, R4 ;  /* 0x0000000800047825 */ /* 0x001fd000078e0004 */
[----:B------:R-:W0:Y:S04]  /*0450*/  LDS.64 R2, [UR4] ;  /* 0x00000004ff027984 */ /* 0x000e280008000a00 */
[----:B0-----:R-:W-:Y:S01]  /*0460*/  STG.E.64 desc[UR6][R4.64], R2 ;  /* 0x0000000204007986 */ /* 0x001fe2000c101b06 */
[----:B------:R-:W-:Y:S05]  /*0470*/  EXIT ;  /* 0x000000000000794d */ /* 0x000fea0003800000 */
.L_x_8:
        /* <DEDUP_REMOVED lines=16> */
.L_x_10:


//--------------------- .nv.shared.reduce_long_kernel --------------------------
	.section	.nv.shared.reduce_long_kernel,"aw",@nobits
	.sectionflags	@""
	.align	16
	.zero		1024


//--------------------- .nv.shared.reserved.0     --------------------------
	.section	.nv.shared.reserved.0,"aw",@nobits
	.weak		__nv_reservedSMEM_offset_0_alias
	.size		__nv_reservedSMEM_offset_0_alias, 0, 64
	.other		__nv_reservedSMEM_offset_0_alias,@"STO_CUDA_RESERVED_SHARED STV_DEFAULT"
__nv_reservedSMEM_offset_0_alias:
	.zero		0
	.zero		64


//--------------------- .nv.shared.vector_dot_kernel --------------------------
	.section	.nv.shared.vector_dot_kernel,"aw",@nobits
	.sectionflags	@""
	.align	16
	.zero		1024


//--------------------- .nv.constant0.reduce_long_kernel --------------------------
	.section	.nv.constant0.reduce_long_kernel,"a",@progbits
	.sectionflags	@""
	.align	4
.nv.constant0.reduce_long_kernel:
	.zero		908


//--------------------- .nv.constant0.vector_dot_kernel --------------------------
	.section	.nv.constant0.vector_dot_kernel,"a",@progbits
	.sectionflags	@""
	.align	4
.nv.constant0.vector_dot_kernel:
	.zero		928


//--------------------- SYMBOLS --------------------------

	.type		.nv.reservedSmem.offset0,@object
	.size		.nv.reservedSmem.offset0,0x4
	.type		.nv.reservedSmem.cap,@object
	.size		.nv.reservedSmem.cap,0x4
